//
// Generated by NVIDIA NVVM Compiler
//
// Compiler Build ID: CL-36424714
// Cuda compilation tools, release 13.0, V13.0.88
// Based on NVVM 20.0.0
//

.version 9.0
.target sm_100
.address_size 64

	// .globl	_Z7add_onePi

.visible .entry _Z7add_onePi(
	.param .u64 .ptr .align 1 _Z7add_onePi_param_0
)
{
	.reg .pred 	%p<2>;
	.reg .b32 	%r<7>;
	.reg .b64 	%rd<5>;

	ld.param.u64 	%rd1, [_Z7add_onePi_param_0];
	mov.u32 	%r2, %ctaid.x;
	mov.u32 	%r3, %ntid.x;
	mov.u32 	%r4, %tid.x;
	mad.lo.s32 	%r1, %r2, %r3, %r4;
	setp.gt.s32 	%p1, %r1, 99999;
	@%p1 bra 	$L__BB0_2;
	cvta.to.global.u64 	%rd2, %rd1;
	mul.wide.s32 	%rd3, %r1, 4;
	add.s64 	%rd4, %rd2, %rd3;
	ld.global.u32 	%r5, [%rd4];
	add.s32 	%r6, %r5, 1;
	st.global.u32 	[%rd4], %r6;
$L__BB0_2:
	ret;

}


// ===== COMPILED SASS (sm_100) =====

	.target	sm_100

	.elftype	@"ET_EXEC"


//--------------------- .note.nv.tkinfo           --------------------------
	.section	.note.nv.tkinfo,"",@"SHT_NOTE"
	.sectionflags	@"SHF_NOTE_NV_TKINFO"
	.tkinfo
        /*0018*/ 	.word	0x00000002
        /*0030*/ 	.string	""
        /*0030*/ 	.string	"ptxas"
        /*0030*/ 	.string	"Cuda compilation tools, release 13.0, V13.0.88"
        /*0030*/ 	.string	"Build cuda_13.0.r13.0/compiler.36424714_0"
        /*0030*/ 	.string	"-arch sm_100 -m 64 "



//--------------------- .note.nv.cuinfo           --------------------------
	.section	.note.nv.cuinfo,"",@"SHT_NOTE"
	.sectionflags	@"SHF_NOTE_NV_CUINFO"
        /*0018*/ 	.short	0x0002
        /*001a*/ 	.short	0x0064
        /*001c*/ 	.short	0x0082
	.zero		2


//--------------------- .nv.info                  --------------------------
	.section	.nv.info,"",@"SHT_CUDA_INFO"
	.align	4


	//----- nvinfo : EIATTR_REGCOUNT
	.align		4
        /*0000*/ 	.byte	0x04, 0x2f
        /*0002*/ 	.short	(.L_1 - .L_0)
	.align		4
.L_0:
        /*0004*/ 	.word	index@(_Z7add_onePi)
        /*0008*/ 	.word	0x00000008


	//----- nvinfo : EIATTR_FRAME_SIZE
	.align		4
.L_1:
        /*000c*/ 	.byte	0x04, 0x11
        /*000e*/ 	.short	(.L_3 - .L_2)
	.align		4
.L_2:
        /*0010*/ 	.word	index@(_Z7add_onePi)
        /*0014*/ 	.word	0x00000000


	//----- nvinfo : EIATTR_MIN_STACK_SIZE
	.align		4
.L_3:
        /*0018*/ 	.byte	0x04, 0x12
        /*001a*/ 	.short	(.L_5 - .L_4)
	.align		4
.L_4:
        /*001c*/ 	.word	index@(_Z7add_onePi)
        /*0020*/ 	.word	0x00000000
.L_5:


//--------------------- .nv.compat                --------------------------
	.section	.nv.compat,"",@"SHT_CUDA_COMPAT_INFO"
	.align	4
        /*0000*/ 	.byte	0x02, 0x09, 0x00, 0x00, 0x02, 0x02, 0x01, 0x00, 0x02, 0x05, 0x05, 0x00, 0x03, 0x07, 0x01, 0x01
        /*0010*/ 	.byte	0x02, 0x03, 0x00, 0x00, 0x02, 0x06, 0x01, 0x00, 0x04, 0x0b, 0x08, 0x00, 0x09, 0x00, 0x00, 0x00
        /*0020*/ 	.byte	0x00, 0x00, 0x00, 0x00


//--------------------- .nv.info._Z7add_onePi     --------------------------
	.section	.nv.info._Z7add_onePi,"",@"SHT_CUDA_INFO"
	.sectionflags	@""
	.align	4


	//----- nvinfo : EIATTR_CUDA_API_VERSION
	.align		4
        /*0000*/ 	.byte	0x04, 0x37
        /*0002*/ 	.short	(.L_7 - .L_6)
.L_6:
        /*0004*/ 	.word	0x00000082


	//----- nvinfo : EIATTR_KPARAM_INFO
	.align		4
.L_7:
        /*0008*/ 	.byte	0x04, 0x17
        /*000a*/ 	.short	(.L_9 - .L_8)
.L_8:
        /*000c*/ 	.word	0x00000000
        /*0010*/ 	.short	0x0000
        /*0012*/ 	.short	0x0000
        /*0014*/ 	.byte	0x00, 0xf5, 0x21, 0x00


	//----- nvinfo : EIATTR_SPARSE_MMA_MASK
	.align		4
.L_9:
        /*0018*/ 	.byte	0x03, 0x50
        /*001a*/ 	.short	0x0000


	//----- nvinfo : EIATTR_MAXREG_COUNT
	.align		4
        /*001c*/ 	.byte	0x03, 0x1b
        /*001e*/ 	.short	0x00ff


	//----- nvinfo : EIATTR_MERCURY_ISA_VERSION
	.align		4
        /*0020*/ 	.byte	0x03, 0x5f
        /*0022*/ 	.short	0x0101


	//----- nvinfo : EIATTR_VRC_CTA_INIT_COUNT
	.align		4
        /*0024*/ 	.byte	0x02, 0x4a
	.zero		1
	.zero		1


	//----- nvinfo : EIATTR_EXIT_INSTR_OFFSETS
	.align		4
        /*0028*/ 	.byte	0x04, 0x1c
        /*002a*/ 	.short	(.L_11 - .L_10)


	//   ....[0]....
.L_10:
        /*002c*/ 	.word	0x00000060


	//   ....[1]....
        /*0030*/ 	.word	0x000000d0


	//----- nvinfo : EIATTR_CBANK_PARAM_SIZE
	.align		4
.L_11:
        /*0034*/ 	.byte	0x03, 0x19
        /*0036*/ 	.short	0x0008


	//----- nvinfo : EIATTR_PARAM_CBANK
	.align		4
        /*0038*/ 	.byte	0x04, 0x0a
        /*003a*/ 	.short	(.L_13 - .L_12)
	.align		4
.L_12:
        /*003c*/ 	.word	index@(.nv.constant0._Z7add_onePi)
        /*0040*/ 	.short	0x0380
        /*0042*/ 	.short	0x0008


	//----- nvinfo : EIATTR_SW_WAR
	.align		4
.L_13:
        /*0044*/ 	.byte	0x04, 0x36
        /*0046*/ 	.short	(.L_15 - .L_14)
.L_14:
        /*0048*/ 	.word	0x00000008
.L_15:


//--------------------- .nv.callgraph             --------------------------
	.section	.nv.callgraph,"",@"SHT_CUDA_CALLGRAPH"
	.align	4
	.sectionentsize	8
	.align		4
        /*0000*/ 	.word	0x00000000
	.align		4
        /*0004*/ 	.word	0xffffffff
	.align		4
        /*0008*/ 	.word	0x00000000
	.align		4
        /*000c*/ 	.word	0xfffffffe
	.align		4
        /*0010*/ 	.word	0x00000000
	.align		4
        /*0014*/ 	.word	0xfffffffd
	.align		4
        /*0018*/ 	.word	0x00000000
	.align		4
        /*001c*/ 	.word	0xfffffffc


//--------------------- .text._Z7add_onePi        --------------------------
	.section	.text._Z7add_onePi,"ax",@progbits
	.align	128
        .global         _Z7add_onePi
        .type           _Z7add_onePi,@function
        .size           _Z7add_onePi,(.L_x_1 - _Z7add_onePi)
        .other          _Z7add_onePi,@"STO_CUDA_ENTRY STV_DEFAULT"
_Z7add_onePi:
.text._Z7add_onePi:
[----:B------:R-:W-:Y:S01]  /*0000*/  LDC R1, c[0x0][0x37c] ;  /* 0x0000df00ff017b82 */ /* 0x000fe20000000800 */
[----:B------:R-:W0:Y:S07]  /*0010*/  S2R R0, SR_TID.X ;  /* 0x0000000000007919 */ /* 0x000e2e0000002100 */
[----:B------:R-:W0:Y:S08]  /*0020*/  S2UR UR4, SR_CTAID.X ;  /* 0x00000000000479c3 */ /* 0x000e300000002500 */
[----:B------:R-:W0:Y:S02]  /*0030*/  LDC R5, c[0x0][0x360] ;  /* 0x0000d800ff057b82 */ /* 0x000e240000000800 */
[----:B0-----:R-:W-:-:S05]  /*0040*/  IMAD R5, R5, UR4, R0 ;  /* 0x0000000405057c24 */ /* 0x001fca000f8e0200 */
[----:B------:R-:W-:-:S13]  /*0050*/  ISETP.GT.AND P0, PT, R5, 0x1869f, PT ;  /* 0x0001869f0500780c */ /* 0x000fda0003f04270 */
[----:B------:R-:W-:Y:S05]  /*0060*/  @P0 EXIT ;  /* 0x000000000000094d */ /* 0x000fea0003800000 */
[----:B------:R-:W0:Y:S01]  /*0070*/  LDC.64 R2, c[0x0][0x380] ;  /* 0x0000e000ff027b82 */ /* 0x000e220000000a00 */
[----:B------:R-:W1:Y:S01]  /*0080*/  LDCU.64 UR4, c[0x0][0x358] ;  /* 0x00006b00ff0477ac */ /* 0x000e620008000a00 */
[----:B0-----:R-:W-:-:S05]  /*0090*/  IMAD.WIDE R2, R5, 0x4, R2 ;  /* 0x0000000405027825 */ /* 0x001fca00078e0202 */
[----:B-1----:R-:W2:Y:S02]  /*00a0*/  LDG.E R0, desc[UR4][R2.64] ;  /* 0x0000000402007981 */ /* 0x002ea4000c1e1900 */
[----:B--2---:R-:W-:-:S05]  /*00b0*/  IADD3 R5, PT, PT, R0, 0x1, RZ ;  /* 0x0000000100057810 */ /* 0x004fca0007ffe0ff */
[----:B------:R-:W-:Y:S01]  /*00c0*/  STG.E desc[UR4][R2.64], R5 ;  /* 0x0000000502007986 */ /* 0x000fe2000c101904 */
[----:B------:R-:W-:Y:S05]  /*00d0*/  EXIT ;  /* 0x000000000000794d */ /* 0x000fea0003800000 */
.L_x_0:
[----:B------:R-:W-:-:S00]  /*00e0*/  BRA `(.L_x_0) ;  /* 0xfffffffc00fc7947 */ /* 0x000fc0000383ffff */
[----:B------:R-:W-:-:S00]  /*00f0*/  NOP ;  /* 0x0000000000007918 */ /* 0x000fc00000000000 */
        /* <DEDUP_REMOVED lines=8> */
.L_x_1:


//--------------------- .nv.shared.reserved.0     --------------------------
	.section	.nv.shared.reserved.0,"aw",@nobits
	.weak		__nv_reservedSMEM_offset_0_alias
	.size		__nv_reservedSMEM_offset_0_alias, 0, 64
	.other		__nv_reservedSMEM_offset_0_alias,@"STO_CUDA_RESERVED_SHARED STV_DEFAULT"
__nv_reservedSMEM_offset_0_alias:
	.zero		0
	.zero		64


//--------------------- .nv.constant0._Z7add_onePi --------------------------
	.section	.nv.constant0._Z7add_onePi,"a",@progbits
	.sectionflags	@""
	.align	4
.nv.constant0._Z7add_onePi:
	.zero		904


//--------------------- SYMBOLS --------------------------

	.type		.nv.reservedSmem.offset0,@object
	.size		.nv.reservedSmem.offset0,0x4
